//
// Generated by NVIDIA NVVM Compiler
//
// Compiler Build ID: CL-36424714
// Cuda compilation tools, release 13.0, V13.0.88
// Based on NVVM 20.0.0
//

.version 9.0
.target sm_100
.address_size 64

	// .globl	_Z23HS_SegLRC_DecompressionPjPtS_S_P16_regression_infoPiS_
.const .align 4 .b8 d_constant[65520];
// _ZZ23HS_SegLRC_DecompressionPjPtS_S_P16_regression_infoPiS_E7s_array has been demoted
// _ZZ23HS_SegLRC_DecompressionPjPtS_S_P16_regression_infoPiS_E15activeThreadNum has been demoted
// _ZZ23HS_SegLRC_DecompressionPjPtS_S_P16_regression_infoPiS_E8startIdx has been demoted
// _ZZ23HS_SegLRC_DecompressionPjPtS_S_P16_regression_infoPiS_E8s_tcount has been demoted
// _ZZ23HS_SegLRC_DecompressionPjPtS_S_P16_regression_infoPiS_E14constantOffset has been demoted

.visible .entry _Z23HS_SegLRC_DecompressionPjPtS_S_P16_regression_infoPiS_(
	.param .u64 .ptr .align 1 _Z23HS_SegLRC_DecompressionPjPtS_S_P16_regression_infoPiS__param_0,
	.param .u64 .ptr .align 1 _Z23HS_SegLRC_DecompressionPjPtS_S_P16_regression_infoPiS__param_1,
	.param .u64 .ptr .align 1 _Z23HS_SegLRC_DecompressionPjPtS_S_P16_regression_infoPiS__param_2,
	.param .u64 .ptr .align 1 _Z23HS_SegLRC_DecompressionPjPtS_S_P16_regression_infoPiS__param_3,
	.param .u64 .ptr .align 1 _Z23HS_SegLRC_DecompressionPjPtS_S_P16_regression_infoPiS__param_4,
	.param .u64 .ptr .align 1 _Z23HS_SegLRC_DecompressionPjPtS_S_P16_regression_infoPiS__param_5,
	.param .u64 .ptr .align 1 _Z23HS_SegLRC_DecompressionPjPtS_S_P16_regression_infoPiS__param_6
)
{
	.reg .pred 	%p<15>;
	.reg .b16 	%rs<2>;
	.reg .b32 	%r<137>;
	.reg .b32 	%f<10>;
	.reg .b64 	%rd<102>;
	// demoted variable
	.shared .align 4 .b8 _ZZ23HS_SegLRC_DecompressionPjPtS_S_P16_regression_infoPiS_E7s_array[1024];
	// demoted variable
	.shared .align 4 .u32 _ZZ23HS_SegLRC_DecompressionPjPtS_S_P16_regression_infoPiS_E15activeThreadNum;
	// demoted variable
	.shared .align 4 .u32 _ZZ23HS_SegLRC_DecompressionPjPtS_S_P16_regression_infoPiS_E8startIdx;
	// demoted variable
	.shared .align 4 .u32 _ZZ23HS_SegLRC_DecompressionPjPtS_S_P16_regression_infoPiS_E8s_tcount;
	// demoted variable
	.shared .align 4 .u32 _ZZ23HS_SegLRC_DecompressionPjPtS_S_P16_regression_infoPiS_E14constantOffset;
	ld.param.u64 	%rd14, [_Z23HS_SegLRC_DecompressionPjPtS_S_P16_regression_infoPiS__param_0];
	ld.param.u64 	%rd9, [_Z23HS_SegLRC_DecompressionPjPtS_S_P16_regression_infoPiS__param_1];
	ld.param.u64 	%rd10, [_Z23HS_SegLRC_DecompressionPjPtS_S_P16_regression_infoPiS__param_2];
	ld.param.u64 	%rd12, [_Z23HS_SegLRC_DecompressionPjPtS_S_P16_regression_infoPiS__param_4];
	ld.param.u64 	%rd13, [_Z23HS_SegLRC_DecompressionPjPtS_S_P16_regression_infoPiS__param_5];
	ld.param.u64 	%rd15, [_Z23HS_SegLRC_DecompressionPjPtS_S_P16_regression_infoPiS__param_6];
	cvta.to.global.u64 	%rd1, %rd14;
	cvta.to.global.u64 	%rd2, %rd15;
	mov.u32 	%r1, %tid.x;
	setp.ne.s32 	%p1, %r1, 0;
	@%p1 bra 	$L__BB0_2;
	cvta.to.global.u64 	%rd16, %rd9;
	mov.u32 	%r27, %ctaid.x;
	ld.const.u32 	%r28, [d_constant+12];
	mov.u64 	%rd17, d_constant;
	mul.wide.u32 	%rd18, %r27, 2;
	add.s64 	%rd19, %rd16, %rd18;
	ld.global.u16 	%rs1, [%rd19];
	cvt.u64.u16 	%rd20, %rs1;
	cvt.u32.u16 	%r29, %rs1;
	mul.wide.u32 	%rd21, %r29, 4;
	add.s64 	%rd22, %rd17, %rd21;
	ld.const.u32 	%r30, [%rd22+20];
	sub.s32 	%r31, %r27, %r30;
	shl.b32 	%r32, %r31, 8;
	st.shared.u32 	[_ZZ23HS_SegLRC_DecompressionPjPtS_S_P16_regression_infoPiS_E8startIdx], %r32;
	add.s32 	%r33, %r28, 5;
	cvt.u64.u32 	%rd23, %r33;
	add.s64 	%rd24, %rd23, %rd20;
	shl.b64 	%rd25, %rd24, 2;
	add.s64 	%rd26, %rd17, %rd25;
	ld.const.u32 	%r34, [%rd26];
	add.s32 	%r35, %r33, %r28;
	add.s32 	%r36, %r35, %r34;
	mul.wide.u32 	%rd27, %r36, 4;
	add.s64 	%rd28, %rd17, %rd27;
	ld.const.u32 	%r37, [%rd28];
	st.shared.u32 	[_ZZ23HS_SegLRC_DecompressionPjPtS_S_P16_regression_infoPiS_E8s_tcount], %r37;
	add.s32 	%r38, %r36, 1;
	st.shared.u32 	[_ZZ23HS_SegLRC_DecompressionPjPtS_S_P16_regression_infoPiS_E14constantOffset], %r38;
$L__BB0_2:
	bar.sync 	0;
	ld.shared.u32 	%r2, [_ZZ23HS_SegLRC_DecompressionPjPtS_S_P16_regression_infoPiS_E8s_tcount];
	shl.b32 	%r39, %r2, 2;
	setp.gt.u32 	%p2, %r1, %r39;
	@%p2 bra 	$L__BB0_4;
	ld.shared.u32 	%rd29, [_ZZ23HS_SegLRC_DecompressionPjPtS_S_P16_regression_infoPiS_E14constantOffset];
	cvt.u64.u32 	%rd30, %r1;
	add.s64 	%rd31, %rd29, %rd30;
	shl.b64 	%rd32, %rd31, 2;
	mov.u64 	%rd33, d_constant;
	add.s64 	%rd34, %rd33, %rd32;
	ld.const.u32 	%r40, [%rd34];
	shl.b32 	%r41, %r1, 2;
	mov.u32 	%r42, _ZZ23HS_SegLRC_DecompressionPjPtS_S_P16_regression_infoPiS_E7s_array;
	add.s32 	%r43, %r42, %r41;
	st.shared.u32 	[%r43], %r40;
$L__BB0_4:
	setp.ne.s32 	%p3, %r1, 0;
	bar.sync 	0;
	ld.shared.u32 	%r44, [_ZZ23HS_SegLRC_DecompressionPjPtS_S_P16_regression_infoPiS_E7s_array];
	cvta.to.global.u64 	%rd35, %rd10;
	mul.wide.u32 	%rd36, %r44, 4;
	add.s64 	%rd3, %rd35, %rd36;
	@%p3 bra 	$L__BB0_6;
	ld.shared.u32 	%r45, [_ZZ23HS_SegLRC_DecompressionPjPtS_S_P16_regression_infoPiS_E7s_array+4];
	ld.shared.u32 	%r46, [_ZZ23HS_SegLRC_DecompressionPjPtS_S_P16_regression_infoPiS_E8startIdx];
	sub.s32 	%r47, %r45, %r46;
	min.u32 	%r48, %r47, 256;
	st.shared.u32 	[_ZZ23HS_SegLRC_DecompressionPjPtS_S_P16_regression_infoPiS_E15activeThreadNum], %r48;
$L__BB0_6:
	mov.u32 	%r51, _ZZ23HS_SegLRC_DecompressionPjPtS_S_P16_regression_infoPiS_E7s_array;
	add.s32 	%r52, %r51, %r39;
	add.s32 	%r3, %r52, 4;
	add.s32 	%r4, %r3, %r39;
	add.s32 	%r5, %r4, %r39;
	bar.sync 	0;
	ld.shared.u32 	%r53, [_ZZ23HS_SegLRC_DecompressionPjPtS_S_P16_regression_infoPiS_E15activeThreadNum];
	setp.ge.u32 	%p4, %r1, %r53;
	mov.b64 	%rd100, 0;
	mov.u64 	%rd101, %rd100;
	@%p4 bra 	$L__BB0_11;
	ld.shared.u32 	%r55, [_ZZ23HS_SegLRC_DecompressionPjPtS_S_P16_regression_infoPiS_E8startIdx];
	add.s32 	%r6, %r55, %r1;
	ld.shared.u32 	%r56, [%r5];
	add.s32 	%r57, %r56, 1;
	mul.wide.u32 	%rd38, %r57, 4;
	add.s64 	%rd39, %rd2, %rd38;
	ld.global.u32 	%r127, [%rd39];
	setp.lt.s32 	%p5, %r127, 1;
	mul.wide.u32 	%rd40, %r56, 4;
	add.s64 	%rd4, %rd2, %rd40;
	mov.b32 	%r129, 0;
	@%p5 bra 	$L__BB0_10;
	mov.b32 	%r129, 0;
$L__BB0_9:
	add.s32 	%r59, %r127, %r129;
	shr.u32 	%r60, %r59, 1;
	mul.wide.u32 	%rd41, %r60, 4;
	add.s64 	%rd42, %rd4, %rd41;
	ld.global.u32 	%r61, [%rd42+8];
	setp.lt.u32 	%p6, %r61, %r6;
	add.s32 	%r62, %r60, 1;
	selp.b32 	%r129, %r62, %r129, %p6;
	selp.b32 	%r127, %r127, %r60, %p6;
	setp.lt.s32 	%p7, %r129, %r127;
	@%p7 bra 	$L__BB0_9;
$L__BB0_10:
	ld.param.u64 	%rd99, [_Z23HS_SegLRC_DecompressionPjPtS_S_P16_regression_infoPiS__param_3];
	mul.wide.u32 	%rd43, %r129, 4;
	add.s64 	%rd44, %rd4, %rd43;
	ld.global.u32 	%r63, [%rd44+8];
	setp.lt.u32 	%p8, %r6, %r63;
	selp.s32 	%r64, -1, 0, %p8;
	add.s32 	%r65, %r129, %r64;
	cvt.s64.s32 	%rd101, %r65;
	mul.wide.s32 	%rd45, %r65, 4;
	add.s64 	%rd46, %rd4, %rd45;
	ld.global.u32 	%r66, [%rd46+8];
	sub.s32 	%r135, %r6, %r66;
	ld.shared.u32 	%r67, [%r3];
	ld.shared.u32 	%rd47, [%r4];
	add.s64 	%rd48, %rd47, %rd101;
	cvta.to.global.u64 	%rd49, %rd99;
	shl.b64 	%rd50, %rd48, 2;
	add.s64 	%rd51, %rd49, %rd50;
	ld.global.u32 	%r68, [%rd51];
	add.s32 	%r69, %r68, %r67;
	mul.wide.u32 	%rd52, %r69, 4;
	add.s64 	%rd53, %rd1, %rd52;
	ld.global.u32 	%r70, [%rd53];
	add.s32 	%r130, %r69, 1;
	shr.u32 	%r71, %r70, 26;
	and.b32  	%r131, %r71, 31;
	shr.u32 	%r72, %r70, 21;
	and.b32  	%r132, %r72, 31;
	shr.u32 	%r73, %r70, 16;
	and.b32  	%r133, %r73, 31;
	and.b32  	%r134, %r70, 65535;
	mul.lo.s32 	%r74, %r131, %r135;
	shr.u32 	%r75, %r74, 5;
	add.s32 	%r76, %r75, %r130;
	mul.lo.s32 	%r77, %r71, %r135;
	and.b32  	%r78, %r77, 31;
	mov.b32 	%r79, -1;
	shl.b32 	%r80, %r79, %r131;
	not.b32 	%r81, %r80;
	cvta.to.global.u64 	%rd54, %rd12;
	shl.b64 	%rd55, %rd48, 4;
	add.s64 	%rd56, %rd54, %rd55;
	ld.global.f32 	%f8, [%rd56];
	ld.global.f32 	%f9, [%rd56+4];
	cvta.to.global.u64 	%rd57, %rd13;
	add.s64 	%rd58, %rd57, %rd50;
	ld.global.u32 	%r136, [%rd58];
	mul.wide.u32 	%rd59, %r76, 4;
	add.s64 	%rd60, %rd1, %rd59;
	ld.global.u32 	%rd61, [%rd60];
	add.s32 	%r82, %r76, 1;
	mul.wide.u32 	%rd62, %r82, 4;
	add.s64 	%rd63, %rd1, %rd62;
	ld.global.u32 	%rd64, [%rd63];
	shl.b64 	%rd65, %rd64, 32;
	or.b64  	%rd66, %rd65, %rd61;
	shr.u64 	%rd67, %rd66, %r78;
	cvt.u32.u64 	%r83, %rd67;
	and.b32  	%r84, %r83, %r81;
	cvt.u64.u32 	%rd100, %r6;
	mul.wide.u32 	%rd68, %r6, 4;
	add.s64 	%rd69, %rd3, %rd68;
	st.global.u32 	[%rd69], %r84;
$L__BB0_11:
	bar.sync 	0;
	ld.shared.u32 	%r85, [_ZZ23HS_SegLRC_DecompressionPjPtS_S_P16_regression_infoPiS_E15activeThreadNum];
	setp.ge.u32 	%p9, %r1, %r85;
	setp.ge.u32 	%p10, %r135, %r134;
	or.pred  	%p11, %p9, %p10;
	@%p11 bra 	$L__BB0_13;
	ld.shared.u32 	%rd70, [%r5];
	add.s64 	%rd71, %rd101, %rd70;
	shl.b64 	%rd72, %rd71, 2;
	add.s64 	%rd73, %rd2, %rd72;
	ld.global.u32 	%r86, [%rd73+8];
	ld.global.u32 	%r87, [%rd73+12];
	sub.s32 	%r88, %r87, %r86;
	mul.lo.s32 	%r89, %r88, %r131;
	shr.u32 	%r90, %r89, 5;
	and.b32  	%r91, %r89, 31;
	setp.ne.s32 	%p12, %r91, 0;
	selp.u32 	%r92, 1, 0, %p12;
	add.s32 	%r93, %r90, %r130;
	add.s32 	%r94, %r93, %r92;
	mul.lo.s32 	%r95, %r135, %r132;
	shr.u32 	%r96, %r95, 5;
	add.s32 	%r97, %r94, %r96;
	and.b32  	%r98, %r95, 31;
	mov.b32 	%r99, -1;
	shl.b32 	%r100, %r99, %r132;
	not.b32 	%r101, %r100;
	mul.wide.u32 	%rd74, %r97, 4;
	add.s64 	%rd75, %rd1, %rd74;
	ld.global.u32 	%rd76, [%rd75];
	add.s32 	%r102, %r97, 1;
	mul.wide.u32 	%rd77, %r102, 4;
	add.s64 	%rd78, %rd1, %rd77;
	ld.global.u32 	%rd79, [%rd78];
	shl.b64 	%rd80, %rd79, 32;
	or.b64  	%rd81, %rd80, %rd76;
	shr.u64 	%rd82, %rd81, %r98;
	cvt.u32.u64 	%r103, %rd82;
	and.b32  	%r104, %r103, %r101;
	mul.lo.s32 	%r105, %r134, %r132;
	shr.u32 	%r106, %r105, 5;
	and.b32  	%r107, %r105, 31;
	setp.ne.s32 	%p13, %r107, 0;
	selp.u32 	%r108, 1, 0, %p13;
	add.s32 	%r109, %r106, %r108;
	mul.lo.s32 	%r110, %r135, %r133;
	shr.u32 	%r111, %r110, 5;
	add.s32 	%r112, %r109, %r111;
	add.s32 	%r113, %r112, %r94;
	and.b32  	%r114, %r110, 31;
	shl.b32 	%r115, %r99, %r133;
	not.b32 	%r116, %r115;
	mul.wide.u32 	%rd83, %r113, 4;
	add.s64 	%rd84, %rd1, %rd83;
	ld.global.u32 	%rd85, [%rd84];
	add.s32 	%r117, %r113, 1;
	mul.wide.u32 	%rd86, %r117, 4;
	add.s64 	%rd87, %rd1, %rd86;
	ld.global.u32 	%rd88, [%rd87];
	shl.b64 	%rd89, %rd88, 32;
	or.b64  	%rd90, %rd89, %rd85;
	shr.u64 	%rd91, %rd90, %r114;
	cvt.u64.u32 	%rd92, %r116;
	and.b64  	%rd93, %rd91, %rd92;
	shl.b64 	%rd94, %rd93, %r131;
	add.s32 	%r118, %r104, %r86;
	mul.wide.u32 	%rd95, %r118, 4;
	add.s64 	%rd96, %rd3, %rd95;
	ld.global.u32 	%r119, [%rd96];
	cvt.u32.u64 	%r120, %rd94;
	or.b32  	%r121, %r119, %r120;
	st.global.u32 	[%rd96], %r121;
$L__BB0_13:
	bar.sync 	0;
	ld.shared.u32 	%r122, [_ZZ23HS_SegLRC_DecompressionPjPtS_S_P16_regression_infoPiS_E15activeThreadNum];
	setp.ge.u32 	%p14, %r1, %r122;
	@%p14 bra 	$L__BB0_15;
	cvt.rn.f32.u32 	%f6, %r135;
	fma.rn.f32 	%f7, %f8, %f6, %f9;
	cvt.rzi.s32.f32 	%r123, %f7;
	add.s32 	%r124, %r123, %r136;
	shl.b64 	%rd97, %rd100, 2;
	add.s64 	%rd98, %rd3, %rd97;
	ld.global.u32 	%r125, [%rd98];
	add.s32 	%r126, %r124, %r125;
	st.global.u32 	[%rd98], %r126;
$L__BB0_15:
	bar.sync 	0;
	ret;

}


// ===== COMPILED SASS (sm_100) =====

	.target	sm_100

	.elftype	@"ET_EXEC"


//--------------------- .note.nv.tkinfo           --------------------------
	.section	.note.nv.tkinfo,"",@"SHT_NOTE"
	.sectionflags	@"SHF_NOTE_NV_TKINFO"
	.tkinfo
        /*0018*/ 	.word	0x00000002
        /*0030*/ 	.string	""
        /*0030*/ 	.string	"ptxas"
        /*0030*/ 	.string	"Cuda compilation tools, release 13.0, V13.0.88"
        /*0030*/ 	.string	"Build cuda_13.0.r13.0/compiler.36424714_0"
        /*0030*/ 	.string	"-arch sm_100 -m 64 "



//--------------------- .note.nv.cuinfo           --------------------------
	.section	.note.nv.cuinfo,"",@"SHT_NOTE"
	.sectionflags	@"SHF_NOTE_NV_CUINFO"
        /*0018*/ 	.short	0x0002
        /*001a*/ 	.short	0x0064
        /*001c*/ 	.short	0x0082
	.zero		2


//--------------------- .nv.info                  --------------------------
	.section	.nv.info,"",@"SHT_CUDA_INFO"
	.align	4


	//----- nvinfo : EIATTR_REGCOUNT
	.align		4
        /*0000*/ 	.byte	0x04, 0x2f
        /*0002*/ 	.short	(.L_2 - .L_1)
	.align		4
.L_1:
        /*0004*/ 	.word	index@(_Z23HS_SegLRC_DecompressionPjPtS_S_P16_regression_infoPiS_)
        /*0008*/ 	.word	0x00000020


	//----- nvinfo : EIATTR_FRAME_SIZE
	.align		4
.L_2:
        /*000c*/ 	.byte	0x04, 0x11
        /*000e*/ 	.short	(.L_4 - .L_3)
	.align		4
.L_3:
        /*0010*/ 	.word	index@(_Z23HS_SegLRC_DecompressionPjPtS_S_P16_regression_infoPiS_)
        /*0014*/ 	.word	0x00000000


	//----- nvinfo : EIATTR_MIN_STACK_SIZE
	.align		4
.L_4:
        /*0018*/ 	.byte	0x04, 0x12
        /*001a*/ 	.short	(.L_6 - .L_5)
	.align		4
.L_5:
        /*001c*/ 	.word	index@(_Z23HS_SegLRC_DecompressionPjPtS_S_P16_regression_infoPiS_)
        /*0020*/ 	.word	0x00000000
.L_6:


//--------------------- .nv.compat                --------------------------
	.section	.nv.compat,"",@"SHT_CUDA_COMPAT_INFO"
	.align	4
        /*0000*/ 	.byte	0x02, 0x09, 0x00, 0x00, 0x02, 0x02, 0x01, 0x00, 0x02, 0x05, 0x05, 0x00, 0x03, 0x07, 0x01, 0x01
        /*0010*/ 	.byte	0x02, 0x03, 0x00, 0x00, 0x02, 0x06, 0x01, 0x00, 0x04, 0x0b, 0x08, 0x00, 0x09, 0x00, 0x00, 0x00
        /*0020*/ 	.byte	0x00, 0x00, 0x00, 0x00


//--------------------- .nv.info._Z23HS_SegLRC_DecompressionPjPtS_S_P16_regression_infoPiS_ --------------------------
	.section	.nv.info._Z23HS_SegLRC_DecompressionPjPtS_S_P16_regression_infoPiS_,"",@"SHT_CUDA_INFO"
	.sectionflags	@""
	.align	4


	//----- nvinfo : EIATTR_CUDA_API_VERSION
	.align		4
        /*0000*/ 	.byte	0x04, 0x37
        /*0002*/ 	.short	(.L_8 - .L_7)
.L_7:
        /*0004*/ 	.word	0x00000082


	//----- nvinfo : EIATTR_KPARAM_INFO
	.align		4
.L_8:
        /*0008*/ 	.byte	0x04, 0x17
        /*000a*/ 	.short	(.L_10 - .L_9)
.L_9:
        /*000c*/ 	.word	0x00000000
        /*0010*/ 	.short	0x0006
        /*0012*/ 	.short	0x0030
        /*0014*/ 	.byte	0x00, 0xf5, 0x21, 0x00


	//----- nvinfo : EIATTR_KPARAM_INFO
	.align		4
.L_10:
        /*0018*/ 	.byte	0x04, 0x17
        /*001a*/ 	.short	(.L_12 - .L_11)
.L_11:
        /*001c*/ 	.word	0x00000000
        /*0020*/ 	.short	0x0005
        /*0022*/ 	.short	0x0028
        /*0024*/ 	.byte	0x00, 0xf5, 0x21, 0x00


	//----- nvinfo : EIATTR_KPARAM_INFO
	.align		4
.L_12:
        /*0028*/ 	.byte	0x04, 0x17
        /*002a*/ 	.short	(.L_14 - .L_13)
.L_13:
        /*002c*/ 	.word	0x00000000
        /*0030*/ 	.short	0x0004
        /*0032*/ 	.short	0x0020
        /*0034*/ 	.byte	0x00, 0xf5, 0x21, 0x00


	//----- nvinfo : EIATTR_KPARAM_INFO
	.align		4
.L_14:
        /*0038*/ 	.byte	0x04, 0x17
        /*003a*/ 	.short	(.L_16 - .L_15)
.L_15:
        /*003c*/ 	.word	0x00000000
        /*0040*/ 	.short	0x0003
        /*0042*/ 	.short	0x0018
        /*0044*/ 	.byte	0x00, 0xf5, 0x21, 0x00


	//----- nvinfo : EIATTR_KPARAM_INFO
	.align		4
.L_16:
        /*0048*/ 	.byte	0x04, 0x17
        /*004a*/ 	.short	(.L_18 - .L_17)
.L_17:
        /*004c*/ 	.word	0x00000000
        /*0050*/ 	.short	0x0002
        /*0052*/ 	.short	0x0010
        /*0054*/ 	.byte	0x00, 0xf5, 0x21, 0x00


	//----- nvinfo : EIATTR_KPARAM_INFO
	.align		4
.L_18:
        /*0058*/ 	.byte	0x04, 0x17
        /*005a*/ 	.short	(.L_20 - .L_19)
.L_19:
        /*005c*/ 	.word	0x00000000
        /*0060*/ 	.short	0x0001
        /*0062*/ 	.short	0x0008
        /*0064*/ 	.byte	0x00, 0xf5, 0x21, 0x00


	//----- nvinfo : EIATTR_KPARAM_INFO
	.align		4
.L_20:
        /*0068*/ 	.byte	0x04, 0x17
        /*006a*/ 	.short	(.L_22 - .L_21)
.L_21:
        /*006c*/ 	.word	0x00000000
        /*0070*/ 	.short	0x0000
        /*0072*/ 	.short	0x0000
        /*0074*/ 	.byte	0x00, 0xf5, 0x21, 0x00


	//----- nvinfo : EIATTR_SPARSE_MMA_MASK
	.align		4
.L_22:
        /*0078*/ 	.byte	0x03, 0x50
        /*007a*/ 	.short	0x0000


	//----- nvinfo : EIATTR_MAXREG_COUNT
	.align		4
        /*007c*/ 	.byte	0x03, 0x1b
        /*007e*/ 	.short	0x00ff


	//----- nvinfo : EIATTR_NUM_BARRIERS
	.align		4
        /*0080*/ 	.byte	0x02, 0x4c
        /*0082*/ 	.byte	0x01
	.zero		1


	//----- nvinfo : EIATTR_MERCURY_ISA_VERSION
	.align		4
        /*0084*/ 	.byte	0x03, 0x5f
        /*0086*/ 	.short	0x0101


	//----- nvinfo : EIATTR_VRC_CTA_INIT_COUNT
	.align		4
        /*0088*/ 	.byte	0x02, 0x4a
	.zero		1
	.zero		1


	//----- nvinfo : EIATTR_EXIT_INSTR_OFFSETS
	.align		4
        /*008c*/ 	.byte	0x04, 0x1c
        /*008e*/ 	.short	(.L_24 - .L_23)


	//   ....[0]....
.L_23:
        /*0090*/ 	.word	0x00000d50


	//----- nvinfo : EIATTR_CRS_STACK_SIZE
	.align		4
.L_24:
        /*0094*/ 	.byte	0x04, 0x1e
        /*0096*/ 	.short	(.L_26 - .L_25)
.L_25:
        /*0098*/ 	.word	0x00000000


	//----- nvinfo : EIATTR_CBANK_PARAM_SIZE
	.align		4
.L_26:
        /*009c*/ 	.byte	0x03, 0x19
        /*009e*/ 	.short	0x0038


	//----- nvinfo : EIATTR_PARAM_CBANK
	.align		4
        /*00a0*/ 	.byte	0x04, 0x0a
        /*00a2*/ 	.short	(.L_28 - .L_27)
	.align		4
.L_27:
        /*00a4*/ 	.word	index@(.nv.constant0._Z23HS_SegLRC_DecompressionPjPtS_S_P16_regression_infoPiS_)
        /*00a8*/ 	.short	0x0380
        /*00aa*/ 	.short	0x0038


	//----- nvinfo : EIATTR_SW_WAR
	.align		4
.L_28:
        /*00ac*/ 	.byte	0x04, 0x36
        /*00ae*/ 	.short	(.L_30 - .L_29)
.L_29:
        /*00b0*/ 	.word	0x00000008
.L_30:


//--------------------- .nv.callgraph             --------------------------
	.section	.nv.callgraph,"",@"SHT_CUDA_CALLGRAPH"
	.align	4
	.sectionentsize	8
	.align		4
        /*0000*/ 	.word	0x00000000
	.align		4
        /*0004*/ 	.word	0xffffffff
	.align		4
        /*0008*/ 	.word	0x00000000
	.align		4
        /*000c*/ 	.word	0xfffffffe
	.align		4
        /*0010*/ 	.word	0x00000000
	.align		4
        /*0014*/ 	.word	0xfffffffd
	.align		4
        /*0018*/ 	.word	0x00000000
	.align		4
        /*001c*/ 	.word	0xfffffffc


//--------------------- .nv.constant3             --------------------------
	.section	.nv.constant3,"a",@progbits
	.align	4
.nv.constant3:
	.type		d_constant,@object
	.size		d_constant,(.L_0 - d_constant)
d_constant:
	.zero		65520
.L_0:


//--------------------- .text._Z23HS_SegLRC_DecompressionPjPtS_S_P16_regression_infoPiS_ --------------------------
	.section	.text._Z23HS_SegLRC_DecompressionPjPtS_S_P16_regression_infoPiS_,"ax",@progbits
	.align	128
        .global         _Z23HS_SegLRC_DecompressionPjPtS_S_P16_regression_infoPiS_
        .type           _Z23HS_SegLRC_DecompressionPjPtS_S_P16_regression_infoPiS_,@function
        .size           _Z23HS_SegLRC_DecompressionPjPtS_S_P16_regression_infoPiS_,(.L_x_11 - _Z23HS_SegLRC_DecompressionPjPtS_S_P16_regression_infoPiS_)
        .other          _Z23HS_SegLRC_DecompressionPjPtS_S_P16_regression_infoPiS_,@"STO_CUDA_ENTRY STV_DEFAULT"
_Z23HS_SegLRC_DecompressionPjPtS_S_P16_regression_infoPiS_:
.text._Z23HS_SegLRC_DecompressionPjPtS_S_P16_regression_infoPiS_:
[----:B------:R-:W-:Y:S01]  /*0000*/  LDC R1, c[0x0][0x37c] ;  /* 0x0000df00ff017b82 */ /* 0x000fe20000000800 */
[----:B------:R-:W0:Y:S01]  /*0010*/  S2R R0, SR_TID.X ;  /* 0x0000000000007919 */ /* 0x000e220000002100 */
[----:B------:R-:W-:Y:S01]  /*0020*/  MOV R13, 0x400 ;  /* 0x00000400000d7802 */ /* 0x000fe20000000f00 */
[----:B------:R-:W1:Y:S01]  /*0030*/  LDCU.64 UR6, c[0x0][0x358] ;  /* 0x00006b00ff0677ac */ /* 0x000e620008000a00 */
[----:B------:R-:W-:Y:S01]  /*0040*/  BSSY.RECONVERGENT B0, `(.L_x_0) ;  /* 0x000001c000007945 */ /* 0x000fe20003800200 */
[----:B------:R-:W2:Y:S01]  /*0050*/  S2R R2, SR_CgaCtaId ;  /* 0x0000000000027919 */ /* 0x000ea20000008800 */
[----:B0-----:R-:W-:Y:S02]  /*0060*/  ISETP.NE.AND P0, PT, R0, RZ, PT ;  /* 0x000000ff0000720c */ /* 0x001fe40003f05270 */
[----:B--2---:R-:W-:-:S11]  /*0070*/  LEA R13, R2, R13, 0x18 ;  /* 0x0000000d020d7211 */ /* 0x004fd600078ec0ff */
[----:B-1----:R-:W-:Y:S05]  /*0080*/  @P0 BRA `(.L_x_1) ;  /* 0x00000000005c0947 */ /* 0x002fea0003800000 */
[----:B------:R-:W0:Y:S01]  /*0090*/  S2R R7, SR_CTAID.X ;  /* 0x0000000000077919 */ /* 0x000e220000002500 */
[----:B------:R-:W0:Y:S08]  /*00a0*/  LDC.64 R2, c[0x0][0x388] ;  /* 0x0000e200ff027b82 */ /* 0x000e300000000a00 */
[----:B------:R-:W1:Y:S01]  /*00b0*/  LDC R8, c[0x3][0xc] ;  /* 0x00c00300ff087b82 */ /* 0x000e620000000800 */
[----:B0-----:R-:W-:-:S06]  /*00c0*/  IMAD.WIDE.U32 R2, R7, 0x2, R2 ;  /* 0x0000000207027825 */ /* 0x001fcc00078e0002 */
[----:B------:R-:W2:Y:S01]  /*00d0*/  LDG.E.U16 R2, desc[UR6][R2.64] ;  /* 0x0000000602027981 */ /* 0x000ea2000c1e1500 */
[----:B-1----:R-:W-:Y:S01]  /*00e0*/  VIADD R5, R8, 0x5 ;  /* 0x0000000508057836 */ /* 0x002fe20000000000 */
[----:B------:R-:W0:Y:S01]  /*00f0*/  S2UR UR5, SR_CgaCtaId ;  /* 0x00000000000579c3 */ /* 0x000e220000008800 */
[----:B------:R-:W-:Y:S01]  /*0100*/  IMAD.MOV.U32 R11, RZ, RZ, 0x14 ;  /* 0x00000014ff0b7424 */ /* 0x000fe200078e00ff */
[----:B------:R-:W-:Y:S02]  /*0110*/  UMOV UR4, 0x400 ;  /* 0x0000040000047882 */ /* 0x000fe40000000000 */
[----:B0-----:R-:W-:Y:S01]  /*0120*/  ULEA UR4, UR5, UR4, 0x18 ;  /* 0x0000000405047291 */ /* 0x001fe2000f8ec0ff */
[C---:B--2---:R-:W-:Y:S02]  /*0130*/  IMAD.IADD R9, R2.reuse, 0x1, R5 ;  /* 0x0000000102097824 */ /* 0x044fe400078e0205 */
[----:B------:R-:W-:Y:S02]  /*0140*/  IMAD R4, R2, 0x4, R11 ;  /* 0x0000000402047824 */ /* 0x000fe400078e020b */
[----:B------:R-:W-:-:S04]  /*0150*/  IMAD.SHL.U32 R9, R9, 0x4, RZ ;  /* 0x0000000409097824 */ /* 0x000fc800078e00ff */
[----:B------:R-:W0:Y:S08]  /*0160*/  LDC R6, c[0x3][R9] ;  /* 0x00c0000009067b82 */ /* 0x000e300000000800 */
[----:B------:R-:W1:Y:S01]  /*0170*/  LDC R4, c[0x3][R4] ;  /* 0x00c0000004047b82 */ /* 0x000e620000000800 */
[----:B0-----:R-:W-:-:S05]  /*0180*/  IADD3 R6, PT, PT, R6, R8, R5 ;  /* 0x0000000806067210 */ /* 0x001fca0007ffe005 */
[C---:B------:R-:W-:Y:S02]  /*0190*/  IMAD.SHL.U32 R3, R6.reuse, 0x4, RZ ;  /* 0x0000000406037824 */ /* 0x040fe400078e00ff */
[----:B------:R-:W-:Y:S02]  /*01a0*/  VIADD R9, R6, 0x1 ;  /* 0x0000000106097836 */ /* 0x000fe40000000000 */
[----:B------:R-:W0:Y:S01]  /*01b0*/  LDC R8, c[0x3][R3] ;  /* 0x00c0000003087b82 */ /* 0x000e220000000800 */
[----:B-1----:R-:W-:-:S04]  /*01c0*/  IMAD.IADD R2, R7, 0x1, -R4 ;  /* 0x0000000107027824 */ /* 0x002fc800078e0a04 */
[----:B------:R-:W-:-:S05]  /*01d0*/  IMAD.SHL.U32 R2, R2, 0x100, RZ ;  /* 0x0000010002027824 */ /* 0x000fca00078e00ff */
[----:B------:R1:W-:Y:S04]  /*01e0*/  STS [UR4+0x404], R2 ;  /* 0x00040402ff007988 */ /* 0x0003e80008000804 */
[----:B0-----:R1:W-:Y:S02]  /*01f0*/  STS.64 [UR4+0x408], R8 ;  /* 0x00040808ff007988 */ /* 0x0013e40008000a04 */
.L_x_1:
[----:B------:R-:W-:Y:S05]  /*0200*/  BSYNC.RECONVERGENT B0 ;  /* 0x0000000000007941 */ /* 0x000fea0003800200 */
.L_x_0:
[----:B------:R-:W-:Y:S01]  /*0210*/  BAR.SYNC.DEFER_BLOCKING 0x0 ;  /* 0x0000000000007b1d */ /* 0x000fe20000010000 */
[----:B------:R-:W-:-:S05]  /*0220*/  IMAD.MOV.U32 R12, RZ, RZ, RZ ;  /* 0x000000ffff0c7224 */ /* 0x000fca00078e00ff */
[----:B------:R-:W-:Y:S01]  /*0230*/  BSSY.RECONVERGENT B0, `(.L_x_2) ;  /* 0x0000068000007945 */ /* 0x000fe20003800200 */
[----:B-1----:R-:W0:Y:S02]  /*0240*/  LDS.64 R2, [R13+0x408] ;  /* 0x000408000d027984 */ /* 0x002e240000000a00 */
[----:B0-----:R-:W-:-:S04]  /*0250*/  IMAD.SHL.U32 R7, R2, 0x4, RZ ;  /* 0x0000000402077824 */ /* 0x001fc800078e00ff */
[----:B------:R-:W-:Y:S01]  /*0260*/  IMAD.IADD R8, R7, 0x1, R13 ;  /* 0x0000000107087824 */ /* 0x000fe200078e020d */
[----:B------:R-:W-:-:S03]  /*0270*/  ISETP.GT.U32.AND P1, PT, R0, R7, PT ;  /* 0x000000070000720c */ /* 0x000fc60003f24070 */
[----:B------:R-:W-:-:S10]  /*0280*/  IMAD.IADD R6, R7, 0x1, R8 ;  /* 0x0000000107067824 */ /* 0x000fd400078e0208 */
[C---:B------:R-:W-:Y:S02]  /*0290*/  @!P1 IMAD.IADD R3, R0.reuse, 0x1, R3 ;  /* 0x0000000100039824 */ /* 0x040fe400078e0203 */
[----:B------:R-:W-:-:S03]  /*02a0*/  @!P1 IMAD R5, R0, 0x4, R13 ;  /* 0x0000000400059824 */ /* 0x000fc600078e020d */
[----:B------:R-:W-:-:S04]  /*02b0*/  @!P1 SHF.L.U32 R9, R3, 0x2, RZ ;  /* 0x0000000203099819 */ /* 0x000fc800000006ff */
[----:B------:R-:W0:Y:S02]  /*02c0*/  @!P1 LDC R4, c[0x3][R9] ;  /* 0x00c0000009049b82 */ /* 0x000e240000000800 */
[----:B0-----:R0:W-:Y:S06]  /*02d0*/  @!P1 STS [R5], R4 ;  /* 0x0000000405009388 */ /* 0x0011ec0000000800 */
[----:B------:R-:W-:Y:S01]  /*02e0*/  BAR.SYNC.DEFER_BLOCKING 0x0 ;  /* 0x0000000000007b1d */ /* 0x000fe20000010000 */
[----:B0-----:R-:W-:-:S05]  /*02f0*/  CS2R R4, SRZ ;  /* 0x0000000000047805 */ /* 0x001fca000001ff00 */
[----:B------:R-:W-:Y:S04]  /*0300*/  @!P0 LDS R2, [R13+0x404] ;  /* 0x000404000d028984 */ /* 0x000fe80000000800 */
[----:B------:R-:W0:Y:S02]  /*0310*/  LDS.64 R10, [R13] ;  /* 0x000000000d0a7984 */ /* 0x000e240000000a00 */
[----:B0-----:R-:W-:Y:S02]  /*0320*/  @!P0 VIADDMNMX.U32 R16, R11, -R2, 0x100, PT ;  /* 0x000001000b108446 */ /* 0x001fe40003800802 */
[----:B------:R-:W0:Y:S03]  /*0330*/  LDC.64 R2, c[0x0][0x390] ;  /* 0x0000e400ff027b82 */ /* 0x000e260000000a00 */
[----:B------:R1:W-:Y:S05]  /*0340*/  @!P0 STS [R13+0x400], R16 ;  /* 0x000400100d008388 */ /* 0x0003ea0000000800 */
[----:B------:R-:W-:Y:S01]  /*0350*/  BAR.SYNC.DEFER_BLOCKING 0x0 ;  /* 0x0000000000007b1d */ /* 0x000fe20000010000 */
[----:B-1----:R-:W-:-:S02]  /*0360*/  IMAD.IADD R16, R7, 0x1, R6 ;  /* 0x0000000107107824 */ /* 0x002fc400078e0206 */
[----:B0-----:R-:W-:-:S03]  /*0370*/  IMAD.WIDE.U32 R2, R10, 0x4, R2 ;  /* 0x000000040a027825 */ /* 0x001fc600078e0002 */
[----:B------:R-:W0:Y:S02]  /*0380*/  LDS.64 R14, [R13+0x400] ;  /* 0x000400000d0e7984 */ /* 0x000e240000000a00 */
[----:B0-----:R-:W-:Y:S01]  /*0390*/  ISETP.GE.U32.AND P0, PT, R0, R14, PT ;  /* 0x0000000e0000720c */ /* 0x001fe20003f06070 */
[----:B------:R-:W-:-:S12]  /*03a0*/  IMAD.MOV.U32 R14, RZ, RZ, RZ ;  /* 0x000000ffff0e7224 */ /* 0x000fd800078e00ff */
[----:B------:R-:W-:Y:S05]  /*03b0*/  @P0 BRA `(.L_x_3) ;  /* 0x00000004003c0947 */ /* 0x000fea0003800000 */
[----:B------:R-:W0:Y:S01]  /*03c0*/  LDS R7, [R16+0x4] ;  /* 0x0000040010077984 */ /* 0x000e220000000800 */
[----:B------:R-:W1:Y:S01]  /*03d0*/  LDC.64 R24, c[0x0][0x3b0] ;  /* 0x0000ec00ff187b82 */ /* 0x000e620000000a00 */
[----:B0-----:R-:W-:-:S04]  /*03e0*/  VIADD R5, R7, 0x1 ;  /* 0x0000000107057836 */ /* 0x001fc80000000000 */
[----:B-1----:R-:W-:-:S06]  /*03f0*/  IMAD.WIDE.U32 R4, R5, 0x4, R24 ;  /* 0x0000000405047825 */ /* 0x002fcc00078e0018 */
[----:B------:R-:W2:Y:S01]  /*0400*/  LDG.E R4, desc[UR6][R4.64] ;  /* 0x0000000604047981 */ /* 0x000ea2000c1e1900 */
[----:B------:R-:W-:Y:S02]  /*0410*/  HFMA2 R10, -RZ, RZ, 0, 0 ;  /* 0x00000000ff0a7431 */ /* 0x000fe400000001ff */
[----:B------:R-:W-:Y:S02]  /*0420*/  IMAD.IADD R15, R0, 0x1, R15 ;  /* 0x00000001000f7824 */ /* 0x000fe400078e020f */
[----:B------:R-:W-:Y:S01]  /*0430*/  IMAD.WIDE.U32 R24, R7, 0x4, R24 ;  /* 0x0000000407187825 */ /* 0x000fe200078e0018 */
[----:B--2---:R-:W-:-:S13]  /*0440*/  ISETP.GE.AND P0, PT, R4, 0x1, PT ;  /* 0x000000010400780c */ /* 0x004fda0003f06270 */
[----:B------:R-:W-:Y:S05]  /*0450*/  @!P0 BRA `(.L_x_4) ;  /* 0x0000000000348947 */ /* 0x000fea0003800000 */
[----:B------:R-:W-:Y:S01]  /*0460*/  BSSY.RECONVERGENT B1, `(.L_x_4) ;  /* 0x000000c000017945 */ /* 0x000fe20003800200 */
[----:B------:R-:W-:Y:S02]  /*0470*/  IMAD.MOV.U32 R7, RZ, RZ, R4 ;  /* 0x000000ffff077224 */ /* 0x000fe400078e0004 */
[----:B------:R-:W-:-:S07]  /*0480*/  IMAD.MOV.U32 R10, RZ, RZ, RZ ;  /* 0x000000ffff0a7224 */ /* 0x000fce00078e00ff */
.L_x_5:
[----:B------:R-:W-:-:S05]  /*0490*/  IMAD.IADD R4, R10, 0x1, R7 ;  /* 0x000000010a047824 */ /* 0x000fca00078e0207 */
[----:B------:R-:W-:-:S05]  /*04a0*/  SHF.R.U32.HI R9, RZ, 0x1, R4 ;  /* 0x00000001ff097819 */ /* 0x000fca0000011604 */
[----:B------:R-:W-:-:S06]  /*04b0*/  IMAD.WIDE.U32 R4, R9, 0x4, R24 ;  /* 0x0000000409047825 */ /* 0x000fcc00078e0018 */
[----:B------:R-:W2:Y:S02]  /*04c0*/  LDG.E R4, desc[UR6][R4.64+0x8] ;  /* 0x0000080604047981 */ /* 0x000ea4000c1e1900 */
[----:B--2---:R-:W-:-:S04]  /*04d0*/  ISETP.GE.U32.AND P0, PT, R4, R15, PT ;  /* 0x0000000f0400720c */ /* 0x004fc80003f06070 */
[----:B------:R-:W-:-:S09]  /*04e0*/  SEL R7, R7, R9, !P0 ;  /* 0x0000000907077207 */ /* 0x000fd20004000000 */
[----:B------:R-:W-:-:S05]  /*04f0*/  @!P0 VIADD R10, R9, 0x1 ;  /* 0x00000001090a8836 */ /* 0x000fca0000000000 */
[----:B------:R-:W-:-:S13]  /*0500*/  ISETP.GE.AND P0, PT, R10, R7, PT ;  /* 0x000000070a00720c */ /* 0x000fda0003f06270 */
[----:B------:R-:W-:Y:S05]  /*0510*/  @!P0 BRA `(.L_x_5) ;  /* 0xfffffffc00dc8947 */ /* 0x000fea000383ffff */
[----:B------:R-:W-:Y:S05]  /*0520*/  BSYNC.RECONVERGENT B1 ;  /* 0x0000000000017941 */ /* 0x000fea0003800200 */
.L_x_4:
[C---:B------:R-:W-:Y:S01]  /*0530*/  IMAD.WIDE.U32 R4, R10.reuse, 0x4, R24 ;  /* 0x000000040a047825 */ /* 0x040fe200078e0018 */
[----:B------:R-:W0:Y:S01]  /*0540*/  LDS R7, [R6+0x4] ;  /* 0x0000040006077984 */ /* 0x000e220000000800 */
[----:B------:R-:W1:Y:S02]  /*0550*/  LDCU.64 UR4, c[0x0][0x398] ;  /* 0x00007300ff0477ac */ /* 0x000e640008000a00 */
[----:B------:R-:W-:Y:S01]  /*0560*/  VIADD R12, R10, 0xffffffff ;  /* 0xffffffff0a0c7836 */ /* 0x000fe20000000000 */
[----:B------:R-:W2:Y:S01]  /*0570*/  LDS R8, [R8+0x4] ;  /* 0x0000040008087984 */ /* 0x000ea20000000800 */
[----:B------:R-:W3:Y:S03]  /*0580*/  LDCU.128 UR8, c[0x0][0x3a0] ;  /* 0x00007400ff0877ac */ /* 0x000ee60008000c00 */
[----:B------:R-:W4:Y:S02]  /*0590*/  LDG.E R4, desc[UR6][R4.64+0x8] ;  /* 0x0000080604047981 */ /* 0x000f24000c1e1900 */
[----:B----4-:R-:W-:-:S13]  /*05a0*/  ISETP.GE.U32.AND P0, PT, R15, R4, PT ;  /* 0x000000040f00720c */ /* 0x010fda0003f06070 */
[----:B------:R-:W-:-:S05]  /*05b0*/  @P0 IMAD.MOV R12, RZ, RZ, R10 ;  /* 0x000000ffff0c0224 */ /* 0x000fca00078e020a */
[----:B0-----:R-:W-:Y:S02]  /*05c0*/  IADD3 R22, P0, PT, R7, R12, RZ ;  /* 0x0000000c07167210 */ /* 0x001fe40007f1e0ff */
[----:B------:R-:W-:Y:S01]  /*05d0*/  SHF.R.S32.HI R14, RZ, 0x1f, R12 ;  /* 0x0000001fff0e7819 */ /* 0x000fe2000001140c */
[----:B------:R-:W0:Y:S02]  /*05e0*/  LDC.64 R6, c[0x0][0x380] ;  /* 0x0000e000ff067b82 */ /* 0x000e240000000a00 */
[----:B------:R-:W-:Y:S02]  /*05f0*/  IMAD.SHL.U32 R10, R22, 0x4, RZ ;  /* 0x00000004160a7824 */ /* 0x000fe400078e00ff */
[----:B------:R-:W-:-:S03]  /*0600*/  IMAD.X R9, RZ, RZ, R14, P0 ;  /* 0x000000ffff097224 */ /* 0x000fc600000e060e */
[----:B-1----:R-:W-:Y:S02]  /*0610*/  IADD3 R28, P0, PT, R10, UR4, RZ ;  /* 0x000000040a1c7c10 */ /* 0x002fe4000ff1e0ff */
[----:B------:R-:W-:-:S04]  /*0620*/  SHF.L.U64.HI R11, R22, 0x2, R9 ;  /* 0x00000002160b7819 */ /* 0x000fc80000010209 */
[----:B------:R-:W-:-:S06]  /*0630*/  IADD3.X R29, PT, PT, R11, UR5, RZ, P0, !PT ;  /* 0x000000050b1d7c10 */ /* 0x000fcc00087fe4ff */
[----:B------:R-:W2:Y:S01]  /*0640*/  LDG.E R29, desc[UR6][R28.64] ;  /* 0x000000061c1d7981 */ /* 0x000ea2000c1e1900 */
[----:B------:R-:W-:-:S05]  /*0650*/  IMAD.WIDE R24, R12, 0x4, R24 ;  /* 0x000000040c187825 */ /* 0x000fca00078e0218 */
[----:B------:R-:W4:Y:S01]  /*0660*/  LDG.E R18, desc[UR6][R24.64+0x8] ;  /* 0x0000080618127981 */ /* 0x000f22000c1e1900 */
[----:B--2---:R-:W-:-:S05]  /*0670*/  IADD3 R5, PT, PT, R8, R29, RZ ;  /* 0x0000001d08057210 */ /* 0x004fca0007ffe0ff */
[----:B0-----:R-:W-:-:S05]  /*0680*/  IMAD.WIDE.U32 R26, R5, 0x4, R6 ;  /* 0x00000004051a7825 */ /* 0x001fca00078e0006 */
[----:B------:R-:W2:Y:S01]  /*0690*/  LDG.E R17, desc[UR6][R26.64] ;  /* 0x000000061a117981 */ /* 0x000ea2000c1e1900 */
[----:B----4-:R-:W-:Y:S02]  /*06a0*/  IMAD.IADD R18, R15, 0x1, -R18 ;  /* 0x000000010f127824 */ /* 0x010fe400078e0a12 */
[----:B------:R-:W-:Y:S01]  /*06b0*/  VIADD R20, R5, 0x1 ;  /* 0x0000000105147836 */ /* 0x000fe20000000000 */
[----:B--2---:R-:W-:-:S04]  /*06c0*/  SHF.R.U32.HI R21, RZ, 0x1a, R17 ;  /* 0x0000001aff157819 */ /* 0x004fc80000011611 */
[----:B------:R-:W-:-:S05]  /*06d0*/  LOP3.LUT R19, R21, 0x1f, RZ, 0xc0, !PT ;  /* 0x0000001f15137812 */ /* 0x000fca00078ec0ff */
[----:B------:R-:W-:-:S05]  /*06e0*/  IMAD R23, R18, R19, RZ ;  /* 0x0000001312177224 */ /* 0x000fca00078e02ff */
[----:B------:R-:W-:-:S05]  /*06f0*/  LEA.HI R23, R23, R20, RZ, 0x1b ;  /* 0x0000001417177211 */ /* 0x000fca00078fd8ff */
[C---:B------:R-:W-:Y:S02]  /*0700*/  VIADD R29, R23.reuse, 0x1 ;  /* 0x00000001171d7836 */ /* 0x040fe40000000000 */
[----:B------:R-:W-:-:S04]  /*0710*/  IMAD.WIDE.U32 R4, R23, 0x4, R6 ;  /* 0x0000000417047825 */ /* 0x000fc800078e0006 */
[----:B------:R-:W-:Y:S02]  /*0720*/  IMAD.WIDE.U32 R6, R29, 0x4, R6 ;  /* 0x000000041d067825 */ /* 0x000fe400078e0006 */
[----:B------:R-:W2:Y:S04]  /*0730*/  LDG.E R4, desc[UR6][R4.64] ;  /* 0x0000000604047981 */ /* 0x000ea8000c1e1900 */
[----:B------:R0:W2:Y:S01]  /*0740*/  LDG.E R6, desc[UR6][R6.64] ;  /* 0x0000000606067981 */ /* 0x0000a2000c1e1900 */
[----:B------:R-:W-:Y:S02]  /*0750*/  IMAD R21, R18, R21, RZ ;  /* 0x0000001512157224 */ /* 0x000fe400078e02ff */
[----:B------:R-:W-:-:S03]  /*0760*/  IMAD.MOV.U32 R24, RZ, RZ, -0x1 ;  /* 0xffffffffff187424 */ /* 0x000fc600078e00ff */
[----:B------:R-:W-:Y:S02]  /*0770*/  LOP3.LUT R21, R21, 0x1f, RZ, 0xc0, !PT ;  /* 0x0000001f15157812 */ /* 0x000fe400078ec0ff */
[----:B---3--:R-:W-:Y:S02]  /*0780*/  LEA R8, P0, R22, UR8, 0x4 ;  /* 0x0000000816087c11 */ /* 0x008fe4000f8020ff */
[----:B------:R-:W-:Y:S02]  /*0790*/  IADD3 R10, P1, PT, R10, UR10, RZ ;  /* 0x0000000a0a0a7c10 */ /* 0x000fe4000ff3e0ff */
[----:B------:R-:W-:Y:S02]  /*07a0*/  LEA.HI.X R9, R22, UR9, R9, 0x4, P0 ;  /* 0x0000000916097c11 */ /* 0x000fe400080f2409 */
[----:B------:R-:W-:Y:S02]  /*07b0*/  IADD3.X R11, PT, PT, R11, UR11, RZ, P1, !PT ;  /* 0x0000000b0b0b7c10 */ /* 0x000fe40008ffe4ff */
[----:B0-----:R-:W-:Y:S01]  /*07c0*/  SHF.R.U32.HI R7, RZ, 0x10, R17 ;  /* 0x00000010ff077819 */ /* 0x001fe20000011611 */
[----:B------:R-:W5:Y:S04]  /*07d0*/  LDG.E R22, desc[UR6][R8.64] ;  /* 0x0000000608167981 */ /* 0x000f68000c1e1900 */
[----:B------:R-:W5:Y:S04]  /*07e0*/  LDG.E R23, desc[UR6][R8.64+0x4] ;  /* 0x0000040608177981 */ /* 0x000f68000c1e1900 */
[----:B------:R0:W5:Y:S02]  /*07f0*/  LDG.E R10, desc[UR6][R10.64] ;  /* 0x000000060a0a7981 */ /* 0x000164000c1e1900 */
[----:B0-----:R-:W-:-:S02]  /*0800*/  LOP3.LUT R11, R7, 0x1f, RZ, 0xc0, !PT ;  /* 0x0000001f070b7812 */ /* 0x001fc400078ec0ff */
[----:B--2---:R-:W-:Y:S02]  /*0810*/  SHF.R.U64 R21, R4, R21, R6 ;  /* 0x0000001504157219 */ /* 0x004fe40000001206 */
[----:B------:R-:W-:-:S04]  /*0820*/  SHF.L.U32 R4, R24, R19, RZ ;  /* 0x0000001318047219 */ /* 0x000fc800000006ff */
[----:B------:R-:W-:Y:S01]  /*0830*/  LOP3.LUT R25, R21, R4, RZ, 0x30, !PT ;  /* 0x0000000415197212 */ /* 0x000fe200078e30ff */
[----:B------:R-:W-:Y:S01]  /*0840*/  IMAD.WIDE.U32 R4, R15, 0x4, R2 ;  /* 0x000000040f047825 */ /* 0x000fe200078e0002 */
[----:B------:R-:W-:Y:S02]  /*0850*/  SHF.R.U32.HI R6, RZ, 0x15, R17 ;  /* 0x00000015ff067819 */ /* 0x000fe40000011611 */
[----:B------:R-:W-:Y:S02]  /*0860*/  LOP3.LUT R21, R17, 0xffff, RZ, 0xc0, !PT ;  /* 0x0000ffff11157812 */ /* 0x000fe400078ec0ff */
[----:B------:R0:W-:Y:S01]  /*0870*/  STG.E desc[UR6][R4.64], R25 ;  /* 0x0000001904007986 */ /* 0x0001e2000c101906 */
[----:B------:R-:W-:Y:S01]  /*0880*/  LOP3.LUT R17, R6, 0x1f, RZ, 0xc0, !PT ;  /* 0x0000001f06117812 */ /* 0x000fe200078ec0ff */
[----:B0-----:R-:W-:Y:S02]  /*0890*/  IMAD.MOV.U32 R4, RZ, RZ, R15 ;  /* 0x000000ffff047224 */ /* 0x001fe400078e000f */
[----:B------:R-:W-:-:S07]  /*08a0*/  IMAD.MOV.U32 R5, RZ, RZ, RZ ;  /* 0x000000ffff057224 */ /* 0x000fce00078e00ff */
.L_x_3:
[----:B------:R-:W-:Y:S05]  /*08b0*/  BSYNC.RECONVERGENT B0 ;  /* 0x0000000000007941 */ /* 0x000fea0003800200 */
.L_x_2:
[----:B------:R-:W-:Y:S01]  /*08c0*/  BAR.SYNC.DEFER_BLOCKING 0x0 ;  /* 0x0000000000007b1d */ /* 0x000fe20000010000 */
[----:B------:R-:W-:-:S05]  /*08d0*/  ISETP.GE.U32.AND P0, PT, R18, R21, PT ;  /* 0x000000151200720c */ /* 0x000fca0003f06070 */
[----:B------:R-:W-:Y:S01]  /*08e0*/  BSSY.RECONVERGENT B0, `(.L_x_6) ;  /* 0x0000037000007945 */ /* 0x000fe20003800200 */
[----:B------:R-:W0:Y:S02]  /*08f0*/  LDS R7, [R13+0x400] ;  /* 0x000400000d077984 */ /* 0x000e240000000800 */
[----:B0-----:R-:W-:-:S13]  /*0900*/  ISETP.GE.U32.OR P0, PT, R0, R7, P0 ;  /* 0x000000070000720c */ /* 0x001fda0000706470 */
[----:B------:R-:W-:Y:S05]  /*0910*/  @P0 BRA `(.L_x_7) ;  /* 0x0000000000cc0947 */ /* 0x000fea0003800000 */
[----:B------:R-:W0:Y:S01]  /*0920*/  LDS R7, [R16+0x4] ;  /* 0x0000040010077984 */ /* 0x000e220000000800 */
[----:B------:R-:W1:Y:S01]  /*0930*/  LDCU.64 UR4, c[0x0][0x3b0] ;  /* 0x00007600ff0477ac */ /* 0x000e620008000a00 */
[----:B0-----:R-:W-:-:S05]  /*0940*/  IADD3 R7, P0, PT, R7, R12, RZ ;  /* 0x0000000c07077210 */ /* 0x001fca0007f1e0ff */
[----:B------:R-:W-:Y:S01]  /*0950*/  IMAD.X R14, RZ, RZ, R14, P0 ;  /* 0x000000ffff0e7224 */ /* 0x000fe200000e060e */
[----:B-1----:R-:W-:-:S04]  /*0960*/  LEA R8, P0, R7, UR4, 0x2 ;  /* 0x0000000407087c11 */ /* 0x002fc8000f8010ff */
[----:B------:R-:W-:-:S05]  /*0970*/  LEA.HI.X R9, R7, UR5, R14, 0x2, P0 ;  /* 0x0000000507097c11 */ /* 0x000fca00080f140e */
[----:B------:R-:W2:Y:S04]  /*0980*/  LDG.E R12, desc[UR6][R8.64+0x8] ;  /* 0x00000806080c7981 */ /* 0x000ea8000c1e1900 */
[----:B------:R-:W2:Y:S02]  /*0990*/  LDG.E R7, desc[UR6][R8.64+0xc] ;  /* 0x00000c0608077981 */ /* 0x000ea4000c1e1900 */
[----:B--2---:R-:W-:-:S04]  /*09a0*/  IMAD.IADD R6, R7, 0x1, -R12 ;  /* 0x0000000107067824 */ /* 0x004fc800078e0a0c */
[----:B------:R-:W-:Y:S02]  /*09b0*/  IMAD R15, R19, R6, RZ ;  /* 0x00000006130f7224 */ /* 0x000fe400078e02ff */
[----:B------:R-:W0:Y:S03]  /*09c0*/  LDC.64 R6, c[0x0][0x380] ;  /* 0x0000e000ff067b82 */ /* 0x000e260000000a00 */
[C---:B------:R-:W-:Y:S02]  /*09d0*/  LOP3.LUT P0, RZ, R15.reuse, 0x1f, RZ, 0xc0, !PT ;  /* 0x0000001f0fff7812 */ /* 0x040fe4000780c0ff */
[----:B------:R-:W-:Y:S01]  /*09e0*/  LEA.HI R15, R15, R20, RZ, 0x1b ;  /* 0x000000140f0f7211 */ /* 0x000fe200078fd8ff */
[----:B------:R-:W-:-:S03]  /*09f0*/  IMAD R20, R18, R17, RZ ;  /* 0x0000001112147224 */ /* 0x000fc600078e02ff */
[----:B------:R-:W-:-:S07]  /*0a00*/  IADD3 R25, PT, PT, R15, 0x1, RZ ;  /* 0x000000010f197810 */ /* 0x000fce0007ffe0ff */
[----:B------:R-:W-:-:S05]  /*0a10*/  @!P0 IMAD.MOV R25, RZ, RZ, R15 ;  /* 0x000000ffff198224 */ /* 0x000fca00078e020f */
[----:B------:R-:W-:-:S05]  /*0a20*/  LEA.HI R15, R20, R25, RZ, 0x1b ;  /* 0x00000019140f7211 */ /* 0x000fca00078fd8ff */
[C---:B------:R-:W-:Y:S02]  /*0a30*/  VIADD R27, R15.reuse, 0x1 ;  /* 0x000000010f1b7836 */ /* 0x040fe40000000000 */
[----:B0-----:R-:W-:-:S04]  /*0a40*/  IMAD.WIDE.U32 R8, R15, 0x4, R6 ;  /* 0x000000040f087825 */ /* 0x001fc800078e0006 */
[----:B------:R-:W-:Y:S02]  /*0a50*/  IMAD.WIDE.U32 R14, R27, 0x4, R6 ;  /* 0x000000041b0e7825 */ /* 0x000fe400078e0006 */
[----:B------:R-:W2:Y:S04]  /*0a60*/  LDG.E R8, desc[UR6][R8.64] ;  /* 0x0000000608087981 */ /* 0x000ea8000c1e1900 */
[----:B------:R-:W2:Y:S01]  /*0a70*/  LDG.E R15, desc[UR6][R14.64] ;  /* 0x000000060e0f7981 */ /* 0x000ea2000c1e1900 */
[----:B------:R-:W-:Y:S01]  /*0a80*/  IMAD R21, R17, R21, RZ ;  /* 0x0000001511157224 */ /* 0x000fe200078e02ff */
[----:B------:R-:W-:Y:S01]  /*0a90*/  LOP3.LUT R20, R20, 0x1f, RZ, 0xc0, !PT ;  /* 0x0000001f14147812 */ /* 0x000fe200078ec0ff */
[----:B------:R-:W-:-:S03]  /*0aa0*/  IMAD R16, R18, R11, RZ ;  /* 0x0000000b12107224 */ /* 0x000fc600078e02ff */
[C---:B------:R-:W-:Y:S02]  /*0ab0*/  LOP3.LUT P0, RZ, R21.reuse, 0x1f, RZ, 0xc0, !PT ;  /* 0x0000001f15ff7812 */ /* 0x040fe4000780c0ff */
[----:B------:R-:W-:Y:S02]  /*0ac0*/  SHF.R.U32.HI R24, RZ, 0x5, R21 ;  /* 0x00000005ff187819 */ /* 0x000fe40000011615 */
[----:B------:R-:W-:-:S09]  /*0ad0*/  LEA.HI R21, R21, 0x1, RZ, 0x1b ;  /* 0x0000000115157811 */ /* 0x000fd200078fd8ff */
[----:B------:R-:W-:-:S05]  /*0ae0*/  @!P0 IMAD.MOV R21, RZ, RZ, R24 ;  /* 0x000000ffff158224 */ /* 0x000fca00078e0218 */
[----:B------:R-:W-:-:S05]  /*0af0*/  LEA.HI R24, R16, R21, RZ, 0x1b ;  /* 0x0000001510187211 */ /* 0x000fca00078fd8ff */
[----:B------:R-:W-:Y:S02]  /*0b00*/  IMAD.IADD R25, R24, 0x1, R25 ;  /* 0x0000000118197824 */ /* 0x000fe400078e0219 */
[----:B------:R-:W-:Y:S02]  /*0b10*/  IMAD.MOV.U32 R24, RZ, RZ, -0x1 ;  /* 0xffffffffff187424 */ /* 0x000fe400078e00ff */
[----:B------:R-:W-:-:S03]  /*0b20*/  VIADD R21, R25, 0x1 ;  /* 0x0000000119157836 */ /* 0x000fc60000000000 */
[----:B------:R-:W-:Y:S02]  /*0b30*/  SHF.L.U32 R17, R24, R17, RZ ;  /* 0x0000001118117219 */ /* 0x000fe400000006ff */
[----:B--2---:R-:W-:Y:S01]  /*0b40*/  SHF.R.U64 R20, R8, R20, R15 ;  /* 0x0000001408147219 */ /* 0x004fe2000000120f */
[----:B------:R-:W-:-:S03]  /*0b50*/  IMAD.WIDE.U32 R8, R25, 0x4, R6 ;  /* 0x0000000419087825 */ /* 0x000fc600078e0006 */
[----:B------:R-:W-:Y:S01]  /*0b60*/  LOP3.LUT R17, R20, R17, RZ, 0x30, !PT ;  /* 0x0000001114117212 */ /* 0x000fe200078e30ff */
[----:B------:R-:W-:Y:S02]  /*0b70*/  IMAD.WIDE.U32 R6, R21, 0x4, R6 ;  /* 0x0000000415067825 */ /* 0x000fe400078e0006 */
[----:B------:R-:W2:Y:S04]  /*0b80*/  LDG.E R9, desc[UR6][R8.64] ;  /* 0x0000000608097981 */ /* 0x000ea8000c1e1900 */
[----:B------:R-:W2:Y:S01]  /*0b90*/  LDG.E R6, desc[UR6][R6.64] ;  /* 0x0000000606067981 */ /* 0x000ea2000c1e1900 */
[----:B------:R-:W-:-:S04]  /*0ba0*/  IMAD.IADD R15, R12, 0x1, R17 ;  /* 0x000000010c0f7824 */ /* 0x000fc800078e0211 */
[----:B------:R-:W-:-:S05]  /*0bb0*/  IMAD.WIDE.U32 R14, R15, 0x4, R2 ;  /* 0x000000040f0e7825 */ /* 0x000fca00078e0002 */
[----:B------:R-:W3:Y:S01]  /*0bc0*/  LDG.E R12, desc[UR6][R14.64] ;  /* 0x000000060e0c7981 */ /* 0x000ee2000c1e1900 */
[----:B------:R-:W-:Y:S02]  /*0bd0*/  SHF.L.U32 R11, R24, R11, RZ ;  /* 0x0000000b180b7219 */ /* 0x000fe400000006ff */
[----:B------:R-:W-:Y:S02]  /*0be0*/  LOP3.LUT R16, R16, 0x1f, RZ, 0xc0, !PT ;  /* 0x0000001f10107812 */ /* 0x000fe400078ec0ff */
[----:B------:R-:W-:Y:S02]  /*0bf0*/  LOP3.LUT R11, RZ, R11, RZ, 0x33, !PT ;  /* 0x0000000bff0b7212 */ /* 0x000fe400078e33ff */
[----:B--2---:R-:W-:-:S04]  /*0c00*/  SHF.R.U64 R16, R9, R16, R6 ;  /* 0x0000001009107219 */ /* 0x004fc80000001206 */
[----:B------:R-:W-:-:S04]  /*0c10*/  LOP3.LUT R16, R16, R11, RZ, 0xc0, !PT ;  /* 0x0000000b10107212 */ /* 0x000fc800078ec0ff */
[----:B------:R-:W-:-:S04]  /*0c20*/  SHF.L.U32 R19, R16, R19, RZ ;  /* 0x0000001310137219 */ /* 0x000fc800000006ff */
[----:B---3--:R-:W-:-:S05]  /*0c30*/  LOP3.LUT R9, R12, R19, RZ, 0xfc, !PT ;  /* 0x000000130c097212 */ /* 0x008fca00078efcff */
[----:B------:R0:W-:Y:S02]  /*0c40*/  STG.E desc[UR6][R14.64], R9 ;  /* 0x000000090e007986 */ /* 0x0001e4000c101906 */
.L_x_7:
[----:B------:R-:W-:Y:S05]  /*0c50*/  BSYNC.RECONVERGENT B0 ;  /* 0x0000000000007941 */ /* 0x000fea0003800200 */
.L_x_6:
[----:B------:R-:W-:Y:S06]  /*0c60*/  BAR.SYNC.DEFER_BLOCKING 0x0 ;  /* 0x0000000000007b1d */ /* 0x000fec0000010000 */
[----:B------:R-:W-:Y:S01]  /*0c70*/  BSSY.RECONVERGENT B0, `(.L_x_8) ;  /* 0x000000c000007945 */ /* 0x000fe20003800200 */
[----:B------:R-:W1:Y:S02]  /*0c80*/  LDS R13, [R13+0x400] ;  /* 0x000400000d0d7984 */ /* 0x000e640000000800 */
[----:B-1----:R-:W-:-:S13]  /*0c90*/  ISETP.GE.U32.AND P0, PT, R0, R13, PT ;  /* 0x0000000d0000720c */ /* 0x002fda0003f06070 */
[----:B------:R-:W-:Y:S05]  /*0ca0*/  @P0 BRA `(.L_x_9) ;  /* 0x0000000000200947 */ /* 0x000fea0003800000 */
[----:B------:R-:W-:-:S04]  /*0cb0*/  LEA R2, P0, R4, R2, 0x2 ;  /* 0x0000000204027211 */ /* 0x000fc800078010ff */
[----:B------:R-:W-:-:S05]  /*0cc0*/  LEA.HI.X R3, R4, R3, R5, 0x2, P0 ;  /* 0x0000000304037211 */ /* 0x000fca00000f1405 */
[----:B------:R-:W2:Y:S01]  /*0cd0*/  LDG.E R0, desc[UR6][R2.64] ;  /* 0x0000000602007981 */ /* 0x000ea2000c1e1900 */
[----:B------:R-:W-:-:S05]  /*0ce0*/  I2FP.F32.U32 R18, R18 ;  /* 0x0000001200127245 */ /* 0x000fca0000201000 */
[----:B-----5:R-:W-:-:S04]  /*0cf0*/  FFMA R18, R22, R18, R23 ;  /* 0x0000001216127223 */ /* 0x020fc80000000017 */
[----:B------:R-:W2:Y:S02]  /*0d00*/  F2I.TRUNC.NTZ R5, R18 ;  /* 0x0000001200057305 */ /* 0x000ea4000020f100 */
[----:B--2---:R-:W-:-:S05]  /*0d10*/  IADD3 R5, PT, PT, R0, R5, R10 ;  /* 0x0000000500057210 */ /* 0x004fca0007ffe00a */
[----:B------:R1:W-:Y:S02]  /*0d20*/  STG.E desc[UR6][R2.64], R5 ;  /* 0x0000000502007986 */ /* 0x0003e4000c101906 */
.L_x_9:
[----:B------:R-:W-:Y:S05]  /*0d30*/  BSYNC.RECONVERGENT B0 ;  /* 0x0000000000007941 */ /* 0x000fea0003800200 */
.L_x_8:
[----:B------:R-:W-:Y:S06]  /*0d40*/  BAR.SYNC.DEFER_BLOCKING 0x0 ;  /* 0x0000000000007b1d */ /* 0x000fec0000010000 */
[----:B------:R-:W-:Y:S05]  /*0d50*/  EXIT ;  /* 0x000000000000794d */ /* 0x000fea0003800000 */
.L_x_10:
[----:B------:R-:W-:-:S00]  /*0d60*/  BRA `(.L_x_10) ;  /* 0xfffffffc00fc7947 */ /* 0x000fc0000383ffff */
[----:B------:R-:W-:-:S00]  /*0d70*/  NOP ;  /* 0x0000000000007918 */ /* 0x000fc00000000000 */
        /* <DEDUP_REMOVED lines=8> */
.L_x_11:


//--------------------- .nv.shared._Z23HS_SegLRC_DecompressionPjPtS_S_P16_regression_infoPiS_ --------------------------
	.section	.nv.shared._Z23HS_SegLRC_DecompressionPjPtS_S_P16_regression_infoPiS_,"aw",@nobits
	.sectionflags	@""
	.align	4
.nv.shared._Z23HS_SegLRC_DecompressionPjPtS_S_P16_regression_infoPiS_:
	.zero		2064


//--------------------- .nv.shared.reserved.0     --------------------------
	.section	.nv.shared.reserved.0,"aw",@nobits
	.weak		__nv_reservedSMEM_offset_0_alias
	.size		__nv_reservedSMEM_offset_0_alias, 0, 64
	.other		__nv_reservedSMEM_offset_0_alias,@"STO_CUDA_RESERVED_SHARED STV_DEFAULT"
__nv_reservedSMEM_offset_0_alias:
	.zero		0
	.zero		64


//--------------------- .nv.constant0._Z23HS_SegLRC_DecompressionPjPtS_S_P16_regression_infoPiS_ --------------------------
	.section	.nv.constant0._Z23HS_SegLRC_DecompressionPjPtS_S_P16_regression_infoPiS_,"a",@progbits
	.sectionflags	@""
	.align	4
.nv.constant0._Z23HS_SegLRC_DecompressionPjPtS_S_P16_regression_infoPiS_:
	.zero		952


//--------------------- SYMBOLS --------------------------

	.type		.nv.reservedSmem.offset0,@object
	.size		.nv.reservedSmem.offset0,0x4
	.type		.nv.reservedSmem.cap,@object
	.size		.nv.reservedSmem.cap,0x4
